//
// Generated by NVIDIA NVVM Compiler
//
// Compiler Build ID: CL-36424714
// Cuda compilation tools, release 13.0, V13.0.88
// Based on NVVM 20.0.0
//

.version 9.0
.target sm_100
.address_size 64

	// .globl	_Z6reducePfS_
// _ZZ6reducePfS_E5sdata has been demoted

.visible .entry _Z6reducePfS_(
	.param .u64 .ptr .align 1 _Z6reducePfS__param_0,
	.param .u64 .ptr .align 1 _Z6reducePfS__param_1
)
{
	.reg .pred 	%p<5>;
	.reg .b32 	%r<19>;
	.reg .b32 	%f<6>;
	.reg .b64 	%rd<9>;
	// demoted variable
	.shared .align 4 .b8 _ZZ6reducePfS_E5sdata[1024];
	ld.param.u64 	%rd2, [_Z6reducePfS__param_0];
	ld.param.u64 	%rd1, [_Z6reducePfS__param_1];
	cvta.to.global.u64 	%rd3, %rd2;
	mov.u32 	%r1, %ctaid.x;
	mov.u32 	%r2, %ntid.x;
	mov.u32 	%r3, %tid.x;
	mad.lo.s32 	%r7, %r1, %r2, %r3;
	mul.wide.u32 	%rd4, %r7, 4;
	add.s64 	%rd5, %rd3, %rd4;
	ld.global.f32 	%f1, [%rd5];
	shl.b32 	%r8, %r3, 2;
	mov.u32 	%r9, _ZZ6reducePfS_E5sdata;
	add.s32 	%r10, %r9, %r8;
	st.shared.f32 	[%r10], %f1;
	bar.sync 	0;
	setp.lt.u32 	%p1, %r2, 2;
	@%p1 bra 	$L__BB0_5;
	mov.b32 	%r18, 1;
$L__BB0_2:
	shl.b32 	%r5, %r18, 1;
	mul.lo.s32 	%r6, %r5, %r3;
	setp.ge.u32 	%p2, %r6, %r2;
	@%p2 bra 	$L__BB0_4;
	add.s32 	%r12, %r6, %r18;
	shl.b32 	%r13, %r12, 2;
	add.s32 	%r15, %r9, %r13;
	ld.shared.f32 	%f2, [%r15];
	shl.b32 	%r16, %r6, 2;
	add.s32 	%r17, %r9, %r16;
	ld.shared.f32 	%f3, [%r17];
	add.f32 	%f4, %f2, %f3;
	st.shared.f32 	[%r17], %f4;
$L__BB0_4:
	bar.sync 	0;
	setp.lt.u32 	%p3, %r5, %r2;
	mov.u32 	%r18, %r5;
	@%p3 bra 	$L__BB0_2;
$L__BB0_5:
	setp.ne.s32 	%p4, %r3, 0;
	@%p4 bra 	$L__BB0_7;
	ld.shared.f32 	%f5, [_ZZ6reducePfS_E5sdata];
	cvta.to.global.u64 	%rd6, %rd1;
	mul.wide.u32 	%rd7, %r1, 4;
	add.s64 	%rd8, %rd6, %rd7;
	st.global.f32 	[%rd8], %f5;
$L__BB0_7:
	ret;

}


// ===== COMPILED SASS (sm_100) =====

	.target	sm_100

	.elftype	@"ET_EXEC"


//--------------------- .note.nv.tkinfo           --------------------------
	.section	.note.nv.tkinfo,"",@"SHT_NOTE"
	.sectionflags	@"SHF_NOTE_NV_TKINFO"
	.tkinfo
        /*0018*/ 	.word	0x00000002
        /*0030*/ 	.string	""
        /*0030*/ 	.string	"ptxas"
        /*0030*/ 	.string	"Cuda compilation tools, release 13.0, V13.0.88"
        /*0030*/ 	.string	"Build cuda_13.0.r13.0/compiler.36424714_0"
        /*0030*/ 	.string	"-arch sm_100 -m 64 "



//--------------------- .note.nv.cuinfo           --------------------------
	.section	.note.nv.cuinfo,"",@"SHT_NOTE"
	.sectionflags	@"SHF_NOTE_NV_CUINFO"
        /*0018*/ 	.short	0x0002
        /*001a*/ 	.short	0x0064
        /*001c*/ 	.short	0x0082
	.zero		2


//--------------------- .nv.info                  --------------------------
	.section	.nv.info,"",@"SHT_CUDA_INFO"
	.align	4


	//----- nvinfo : EIATTR_REGCOUNT
	.align		4
        /*0000*/ 	.byte	0x04, 0x2f
        /*0002*/ 	.short	(.L_1 - .L_0)
	.align		4
.L_0:
        /*0004*/ 	.word	index@(_Z6reducePfS_)
        /*0008*/ 	.word	0x0000000a


	//----- nvinfo : EIATTR_FRAME_SIZE
	.align		4
.L_1:
        /*000c*/ 	.byte	0x04, 0x11
        /*000e*/ 	.short	(.L_3 - .L_2)
	.align		4
.L_2:
        /*0010*/ 	.word	index@(_Z6reducePfS_)
        /*0014*/ 	.word	0x00000000


	//----- nvinfo : EIATTR_MIN_STACK_SIZE
	.align		4
.L_3:
        /*0018*/ 	.byte	0x04, 0x12
        /*001a*/ 	.short	(.L_5 - .L_4)
	.align		4
.L_4:
        /*001c*/ 	.word	index@(_Z6reducePfS_)
        /*0020*/ 	.word	0x00000000
.L_5:


//--------------------- .nv.compat                --------------------------
	.section	.nv.compat,"",@"SHT_CUDA_COMPAT_INFO"
	.align	4
        /*0000*/ 	.byte	0x02, 0x09, 0x00, 0x00, 0x02, 0x02, 0x01, 0x00, 0x02, 0x05, 0x05, 0x00, 0x03, 0x07, 0x01, 0x01
        /*0010*/ 	.byte	0x02, 0x03, 0x00, 0x00, 0x02, 0x06, 0x01, 0x00, 0x04, 0x0b, 0x08, 0x00, 0x09, 0x00, 0x00, 0x00
        /*0020*/ 	.byte	0x00, 0x00, 0x00, 0x00


//--------------------- .nv.info._Z6reducePfS_    --------------------------
	.section	.nv.info._Z6reducePfS_,"",@"SHT_CUDA_INFO"
	.sectionflags	@""
	.align	4


	//----- nvinfo : EIATTR_CUDA_API_VERSION
	.align		4
        /*0000*/ 	.byte	0x04, 0x37
        /*0002*/ 	.short	(.L_7 - .L_6)
.L_6:
        /*0004*/ 	.word	0x00000082


	//----- nvinfo : EIATTR_KPARAM_INFO
	.align		4
.L_7:
        /*0008*/ 	.byte	0x04, 0x17
        /*000a*/ 	.short	(.L_9 - .L_8)
.L_8:
        /*000c*/ 	.word	0x00000000
        /*0010*/ 	.short	0x0001
        /*0012*/ 	.short	0x0008
        /*0014*/ 	.byte	0x00, 0xf5, 0x21, 0x00


	//----- nvinfo : EIATTR_KPARAM_INFO
	.align		4
.L_9:
        /*0018*/ 	.byte	0x04, 0x17
        /*001a*/ 	.short	(.L_11 - .L_10)
.L_10:
        /*001c*/ 	.word	0x00000000
        /*0020*/ 	.short	0x0000
        /*0022*/ 	.short	0x0000
        /*0024*/ 	.byte	0x00, 0xf5, 0x21, 0x00


	//----- nvinfo : EIATTR_SPARSE_MMA_MASK
	.align		4
.L_11:
        /*0028*/ 	.byte	0x03, 0x50
        /*002a*/ 	.short	0x0000


	//----- nvinfo : EIATTR_MAXREG_COUNT
	.align		4
        /*002c*/ 	.byte	0x03, 0x1b
        /*002e*/ 	.short	0x00ff


	//----- nvinfo : EIATTR_NUM_BARRIERS
	.align		4
        /*0030*/ 	.byte	0x02, 0x4c
        /*0032*/ 	.byte	0x01
	.zero		1


	//----- nvinfo : EIATTR_MERCURY_ISA_VERSION
	.align		4
        /*0034*/ 	.byte	0x03, 0x5f
        /*0036*/ 	.short	0x0101


	//----- nvinfo : EIATTR_VRC_CTA_INIT_COUNT
	.align		4
        /*0038*/ 	.byte	0x02, 0x4a
	.zero		1
	.zero		1


	//----- nvinfo : EIATTR_EXIT_INSTR_OFFSETS
	.align		4
        /*003c*/ 	.byte	0x04, 0x1c
        /*003e*/ 	.short	(.L_13 - .L_12)


	//   ....[0]....
.L_12:
        /*0040*/ 	.word	0x00000210


	//   ....[1]....
        /*0044*/ 	.word	0x00000290


	//----- nvinfo : EIATTR_CBANK_PARAM_SIZE
	.align		4
.L_13:
        /*0048*/ 	.byte	0x03, 0x19
        /*004a*/ 	.short	0x0010


	//----- nvinfo : EIATTR_PARAM_CBANK
	.align		4
        /*004c*/ 	.byte	0x04, 0x0a
        /*004e*/ 	.short	(.L_15 - .L_14)
	.align		4
.L_14:
        /*0050*/ 	.word	index@(.nv.constant0._Z6reducePfS_)
        /*0054*/ 	.short	0x0380
        /*0056*/ 	.short	0x0010


	//----- nvinfo : EIATTR_SW_WAR
	.align		4
.L_15:
        /*0058*/ 	.byte	0x04, 0x36
        /*005a*/ 	.short	(.L_17 - .L_16)
.L_16:
        /*005c*/ 	.word	0x00000008
.L_17:


//--------------------- .nv.callgraph             --------------------------
	.section	.nv.callgraph,"",@"SHT_CUDA_CALLGRAPH"
	.align	4
	.sectionentsize	8
	.align		4
        /*0000*/ 	.word	0x00000000
	.align		4
        /*0004*/ 	.word	0xffffffff
	.align		4
        /*0008*/ 	.word	0x00000000
	.align		4
        /*000c*/ 	.word	0xfffffffe
	.align		4
        /*0010*/ 	.word	0x00000000
	.align		4
        /*0014*/ 	.word	0xfffffffd
	.align		4
        /*0018*/ 	.word	0x00000000
	.align		4
        /*001c*/ 	.word	0xfffffffc


//--------------------- .text._Z6reducePfS_       --------------------------
	.section	.text._Z6reducePfS_,"ax",@progbits
	.align	128
        .global         _Z6reducePfS_
        .type           _Z6reducePfS_,@function
        .size           _Z6reducePfS_,(.L_x_3 - _Z6reducePfS_)
        .other          _Z6reducePfS_,@"STO_CUDA_ENTRY STV_DEFAULT"
_Z6reducePfS_:
.text._Z6reducePfS_:
[----:B------:R-:W-:Y:S01]  /*0000*/  LDC R1, c[0x0][0x37c] ;  /* 0x0000df00ff017b82 */ /* 0x000fe20000000800 */
[----:B------:R-:W0:Y:S07]  /*0010*/  S2R R7, SR_CTAID.X ;  /* 0x0000000000077919 */ /* 0x000e2e0000002500 */
[----:B------:R-:W1:Y:S01]  /*0020*/  LDC.64 R2, c[0x0][0x380] ;  /* 0x0000e000ff027b82 */ /* 0x000e620000000a00 */
[----:B------:R-:W0:Y:S01]  /*0030*/  LDCU UR7, c[0x0][0x360] ;  /* 0x00006c00ff0777ac */ /* 0x000e220008000800 */
[----:B------:R-:W0:Y:S01]  /*0040*/  S2R R4, SR_TID.X ;  /* 0x0000000000047919 */ /* 0x000e220000002100 */
[----:B------:R-:W2:Y:S01]  /*0050*/  LDCU.64 UR8, c[0x0][0x358] ;  /* 0x00006b00ff0877ac */ /* 0x000ea20008000a00 */
[----:B0-----:R-:W-:-:S04]  /*0060*/  IMAD R5, R7, UR7, R4 ;  /* 0x0000000707057c24 */ /* 0x001fc8000f8e0204 */
[----:B-1----:R-:W-:-:S06]  /*0070*/  IMAD.WIDE.U32 R2, R5, 0x4, R2 ;  /* 0x0000000405027825 */ /* 0x002fcc00078e0002 */
[----:B--2---:R-:W2:Y:S01]  /*0080*/  LDG.E R2, desc[UR8][R2.64] ;  /* 0x0000000802027981 */ /* 0x004ea2000c1e1900 */
[----:B------:R-:W0:Y:S01]  /*0090*/  S2UR UR5, SR_CgaCtaId ;  /* 0x00000000000579c3 */ /* 0x000e220000008800 */
[----:B------:R-:W-:Y:S01]  /*00a0*/  UMOV UR4, 0x400 ;  /* 0x0000040000047882 */ /* 0x000fe20000000000 */
[----:B------:R-:W-:Y:S01]  /*00b0*/  UISETP.GE.U32.AND UP0, UPT, UR7, 0x2, UPT ;  /* 0x000000020700788c */ /* 0x000fe2000bf06070 */
[----:B------:R-:W-:Y:S01]  /*00c0*/  ISETP.NE.AND P1, PT, R4, RZ, PT ;  /* 0x000000ff0400720c */ /* 0x000fe20003f25270 */
[----:B0-----:R-:W-:-:S06]  /*00d0*/  ULEA UR4, UR5, UR4, 0x18 ;  /* 0x0000000405047291 */ /* 0x001fcc000f8ec0ff */
[----:B------:R-:W-:-:S05]  /*00e0*/  LEA R5, R4, UR4, 0x2 ;  /* 0x0000000404057c11 */ /* 0x000fca000f8e10ff */
[----:B--2---:R0:W-:Y:S01]  /*00f0*/  STS [R5], R2 ;  /* 0x0000000205007388 */ /* 0x0041e20000000800 */
[----:B------:R-:W-:Y:S06]  /*0100*/  BAR.SYNC.DEFER_BLOCKING 0x0 ;  /* 0x0000000000007b1d */ /* 0x000fec0000010000 */
[----:B------:R-:W-:Y:S05]  /*0110*/  BRA.U !UP0, `(.L_x_0) ;  /* 0x00000001083c7547 */ /* 0x000fea000b800000 */
[----:B------:R-:W-:-:S05]  /*0120*/  UMOV UR5, 0x1 ;  /* 0x0000000100057882 */ /* 0x000fca0000000000 */
.L_x_1:
[----:B------:R-:W-:-:S04]  /*0130*/  USHF.L.U32 UR6, UR5, 0x1, URZ ;  /* 0x0000000105067899 */ /* 0x000fc800080006ff */
[----:B------:R-:W-:Y:S02]  /*0140*/  UISETP.GE.U32.AND UP0, UPT, UR6, UR7, UPT ;  /* 0x000000070600728c */ /* 0x000fe4000bf06070 */
[----:B01----:R-:W-:-:S05]  /*0150*/  IMAD R2, R4, UR6, RZ ;  /* 0x0000000604027c24 */ /* 0x003fca000f8e02ff */
[----:B------:R-:W-:-:S13]  /*0160*/  ISETP.GE.U32.AND P0, PT, R2, UR7, PT ;  /* 0x0000000702007c0c */ /* 0x000fda000bf06070 */
[C---:B------:R-:W-:Y:S01]  /*0170*/  @!P0 IADD3 R0, PT, PT, R2.reuse, UR5, RZ ;  /* 0x0000000502008c10 */ /* 0x040fe2000fffe0ff */
[----:B------:R-:W-:Y:S01]  /*0180*/  UMOV UR5, UR6 ;  /* 0x0000000600057c82 */ /* 0x000fe20008000000 */
[----:B------:R-:W-:Y:S02]  /*0190*/  @!P0 LEA R2, R2, UR4, 0x2 ;  /* 0x0000000402028c11 */ /* 0x000fe4000f8e10ff */
[----:B------:R-:W-:-:S03]  /*01a0*/  @!P0 LEA R0, R0, UR4, 0x2 ;  /* 0x0000000400008c11 */ /* 0x000fc6000f8e10ff */
[----:B------:R-:W-:Y:S04]  /*01b0*/  @!P0 LDS R3, [R2] ;  /* 0x0000000002038984 */ /* 0x000fe80000000800 */
[----:B------:R-:W0:Y:S02]  /*01c0*/  @!P0 LDS R0, [R0] ;  /* 0x0000000000008984 */ /* 0x000e240000000800 */
[----:B0-----:R-:W-:-:S05]  /*01d0*/  @!P0 FADD R3, R0, R3 ;  /* 0x0000000300038221 */ /* 0x001fca0000000000 */
[----:B------:R1:W-:Y:S01]  /*01e0*/  @!P0 STS [R2], R3 ;  /* 0x0000000302008388 */ /* 0x0003e20000000800 */
[----:B------:R-:W-:Y:S06]  /*01f0*/  BAR.SYNC.DEFER_BLOCKING 0x0 ;  /* 0x0000000000007b1d */ /* 0x000fec0000010000 */
[----:B------:R-:W-:Y:S05]  /*0200*/  BRA.U !UP0, `(.L_x_1) ;  /* 0xfffffffd08c87547 */ /* 0x000fea000b83ffff */
.L_x_0:
[----:B------:R-:W-:Y:S05]  /*0210*/  @P1 EXIT ;  /* 0x000000000000194d */ /* 0x000fea0003800000 */
[----:B------:R-:W2:Y:S01]  /*0220*/  S2UR UR5, SR_CgaCtaId ;  /* 0x00000000000579c3 */ /* 0x000ea20000008800 */
[----:B------:R-:W-:-:S07]  /*0230*/  UMOV UR4, 0x400 ;  /* 0x0000040000047882 */ /* 0x000fce0000000000 */
[----:B01----:R-:W0:Y:S01]  /*0240*/  LDC.64 R2, c[0x0][0x388] ;  /* 0x0000e200ff027b82 */ /* 0x003e220000000a00 */
[----:B--2---:R-:W-:Y:S01]  /*0250*/  ULEA UR4, UR5, UR4, 0x18 ;  /* 0x0000000405047291 */ /* 0x004fe2000f8ec0ff */
[----:B0-----:R-:W-:-:S08]  /*0260*/  IMAD.WIDE.U32 R2, R7, 0x4, R2 ;  /* 0x0000000407027825 */ /* 0x001fd000078e0002 */
[----:B------:R-:W0:Y:S04]  /*0270*/  LDS R5, [UR4] ;  /* 0x00000004ff057984 */ /* 0x000e280008000800 */
[----:B0-----:R-:W-:Y:S01]  /*0280*/  STG.E desc[UR8][R2.64], R5 ;  /* 0x0000000502007986 */ /* 0x001fe2000c101908 */
[----:B------:R-:W-:Y:S05]  /*0290*/  EXIT ;  /* 0x000000000000794d */ /* 0x000fea0003800000 */
.L_x_2:
[----:B------:R-:W-:-:S00]  /*02a0*/  BRA `(.L_x_2) ;  /* 0xfffffffc00fc7947 */ /* 0x000fc0000383ffff */
[----:B------:R-:W-:-:S00]  /*02b0*/  NOP ;  /* 0x0000000000007918 */ /* 0x000fc00000000000 */
        /* <DEDUP_REMOVED lines=12> */
.L_x_3:


//--------------------- .nv.shared._Z6reducePfS_  --------------------------
	.section	.nv.shared._Z6reducePfS_,"aw",@nobits
	.sectionflags	@""
	.align	4
.nv.shared._Z6reducePfS_:
	.zero		2048


//--------------------- .nv.shared.reserved.0     --------------------------
	.section	.nv.shared.reserved.0,"aw",@nobits
	.weak		__nv_reservedSMEM_offset_0_alias
	.size		__nv_reservedSMEM_offset_0_alias, 0, 64
	.other		__nv_reservedSMEM_offset_0_alias,@"STO_CUDA_RESERVED_SHARED STV_DEFAULT"
__nv_reservedSMEM_offset_0_alias:
	.zero		0
	.zero		64


//--------------------- .nv.constant0._Z6reducePfS_ --------------------------
	.section	.nv.constant0._Z6reducePfS_,"a",@progbits
	.sectionflags	@""
	.align	4
.nv.constant0._Z6reducePfS_:
	.zero		912


//--------------------- SYMBOLS --------------------------

	.type		.nv.reservedSmem.offset0,@object
	.size		.nv.reservedSmem.offset0,0x4
	.type		.nv.reservedSmem.cap,@object
	.size		.nv.reservedSmem.cap,0x4
